//
// Generated by NVIDIA NVVM Compiler
//
// Compiler Build ID: CL-36424714
// Cuda compilation tools, release 13.0, V13.0.88
// Based on NVVM 20.0.0
//

.version 9.0
.target sm_100
.address_size 64

	// .globl	_Z7kernel2Pi

.visible .entry _Z7kernel2Pi(
	.param .u64 .ptr .align 1 _Z7kernel2Pi_param_0
)
{
	.reg .b32 	%r<2>;
	.reg .b64 	%rd<3>;

	ld.param.u64 	%rd1, [_Z7kernel2Pi_param_0];
	cvta.to.global.u64 	%rd2, %rd1;
	mov.b32 	%r1, 5;
	st.global.u32 	[%rd2], %r1;
	ret;

}


// ===== COMPILED SASS (sm_100) =====

	.target	sm_100

	.elftype	@"ET_EXEC"


//--------------------- .note.nv.tkinfo           --------------------------
	.section	.note.nv.tkinfo,"",@"SHT_NOTE"
	.sectionflags	@"SHF_NOTE_NV_TKINFO"
	.tkinfo
        /*0018*/ 	.word	0x00000002
        /*0030*/ 	.string	""
        /*0030*/ 	.string	"ptxas"
        /*0030*/ 	.string	"Cuda compilation tools, release 13.0, V13.0.88"
        /*0030*/ 	.string	"Build cuda_13.0.r13.0/compiler.36424714_0"
        /*0030*/ 	.string	"-arch sm_100 -m 64 "



//--------------------- .note.nv.cuinfo           --------------------------
	.section	.note.nv.cuinfo,"",@"SHT_NOTE"
	.sectionflags	@"SHF_NOTE_NV_CUINFO"
        /*0018*/ 	.short	0x0002
        /*001a*/ 	.short	0x0064
        /*001c*/ 	.short	0x0082
	.zero		2


//--------------------- .nv.info                  --------------------------
	.section	.nv.info,"",@"SHT_CUDA_INFO"
	.align	4


	//----- nvinfo : EIATTR_REGCOUNT
	.align		4
        /*0000*/ 	.byte	0x04, 0x2f
        /*0002*/ 	.short	(.L_1 - .L_0)
	.align		4
.L_0:
        /*0004*/ 	.word	index@(_Z7kernel2Pi)
        /*0008*/ 	.word	0x00000008


	//----- nvinfo : EIATTR_FRAME_SIZE
	.align		4
.L_1:
        /*000c*/ 	.byte	0x04, 0x11
        /*000e*/ 	.short	(.L_3 - .L_2)
	.align		4
.L_2:
        /*0010*/ 	.word	index@(_Z7kernel2Pi)
        /*0014*/ 	.word	0x00000000


	//----- nvinfo : EIATTR_MIN_STACK_SIZE
	.align		4
.L_3:
        /*0018*/ 	.byte	0x04, 0x12
        /*001a*/ 	.short	(.L_5 - .L_4)
	.align		4
.L_4:
        /*001c*/ 	.word	index@(_Z7kernel2Pi)
        /*0020*/ 	.word	0x00000000
.L_5:


//--------------------- .nv.compat                --------------------------
	.section	.nv.compat,"",@"SHT_CUDA_COMPAT_INFO"
	.align	4
        /*0000*/ 	.byte	0x02, 0x09, 0x00, 0x00, 0x02, 0x02, 0x01, 0x00, 0x02, 0x05, 0x05, 0x00, 0x03, 0x07, 0x01, 0x01
        /*0010*/ 	.byte	0x02, 0x03, 0x00, 0x00, 0x02, 0x06, 0x01, 0x00, 0x04, 0x0b, 0x08, 0x00, 0x09, 0x00, 0x00, 0x00
        /*0020*/ 	.byte	0x00, 0x00, 0x00, 0x00


//--------------------- .nv.info._Z7kernel2Pi     --------------------------
	.section	.nv.info._Z7kernel2Pi,"",@"SHT_CUDA_INFO"
	.sectionflags	@""
	.align	4


	//----- nvinfo : EIATTR_CUDA_API_VERSION
	.align		4
        /*0000*/ 	.byte	0x04, 0x37
        /*0002*/ 	.short	(.L_7 - .L_6)
.L_6:
        /*0004*/ 	.word	0x00000082


	//----- nvinfo : EIATTR_KPARAM_INFO
	.align		4
.L_7:
        /*0008*/ 	.byte	0x04, 0x17
        /*000a*/ 	.short	(.L_9 - .L_8)
.L_8:
        /*000c*/ 	.word	0x00000000
        /*0010*/ 	.short	0x0000
        /*0012*/ 	.short	0x0000
        /*0014*/ 	.byte	0x00, 0xf5, 0x21, 0x00


	//----- nvinfo : EIATTR_SPARSE_MMA_MASK
	.align		4
.L_9:
        /*0018*/ 	.byte	0x03, 0x50
        /*001a*/ 	.short	0x0000


	//----- nvinfo : EIATTR_MAXREG_COUNT
	.align		4
        /*001c*/ 	.byte	0x03, 0x1b
        /*001e*/ 	.short	0x00ff


	//----- nvinfo : EIATTR_MERCURY_ISA_VERSION
	.align		4
        /*0020*/ 	.byte	0x03, 0x5f
        /*0022*/ 	.short	0x0101


	//----- nvinfo : EIATTR_VRC_CTA_INIT_COUNT
	.align		4
        /*0024*/ 	.byte	0x02, 0x4a
	.zero		1
	.zero		1


	//----- nvinfo : EIATTR_EXIT_INSTR_OFFSETS
	.align		4
        /*0028*/ 	.byte	0x04, 0x1c
        /*002a*/ 	.short	(.L_11 - .L_10)


	//   ....[0]....
.L_10:
        /*002c*/ 	.word	0x00000050


	//----- nvinfo : EIATTR_CBANK_PARAM_SIZE
	.align		4
.L_11:
        /*0030*/ 	.byte	0x03, 0x19
        /*0032*/ 	.short	0x0008


	//----- nvinfo : EIATTR_PARAM_CBANK
	.align		4
        /*0034*/ 	.byte	0x04, 0x0a
        /*0036*/ 	.short	(.L_13 - .L_12)
	.align		4
.L_12:
        /*0038*/ 	.word	index@(.nv.constant0._Z7kernel2Pi)
        /*003c*/ 	.short	0x0380
        /*003e*/ 	.short	0x0008


	//----- nvinfo : EIATTR_SW_WAR
	.align		4
.L_13:
        /*0040*/ 	.byte	0x04, 0x36
        /*0042*/ 	.short	(.L_15 - .L_14)
.L_14:
        /*0044*/ 	.word	0x00000008
.L_15:


//--------------------- .nv.callgraph             --------------------------
	.section	.nv.callgraph,"",@"SHT_CUDA_CALLGRAPH"
	.align	4
	.sectionentsize	8
	.align		4
        /*0000*/ 	.word	0x00000000
	.align		4
        /*0004*/ 	.word	0xffffffff
	.align		4
        /*0008*/ 	.word	0x00000000
	.align		4
        /*000c*/ 	.word	0xfffffffe
	.align		4
        /*0010*/ 	.word	0x00000000
	.align		4
        /*0014*/ 	.word	0xfffffffd
	.align		4
        /*0018*/ 	.word	0x00000000
	.align		4
        /*001c*/ 	.word	0xfffffffc


//--------------------- .text._Z7kernel2Pi        --------------------------
	.section	.text._Z7kernel2Pi,"ax",@progbits
	.align	128
        .global         _Z7kernel2Pi
        .type           _Z7kernel2Pi,@function
        .size           _Z7kernel2Pi,(.L_x_1 - _Z7kernel2Pi)
        .other          _Z7kernel2Pi,@"STO_CUDA_ENTRY STV_DEFAULT"
_Z7kernel2Pi:
.text._Z7kernel2Pi:
[----:B------:R-:W-:Y:S08]  /*0000*/  LDC R1, c[0x0][0x37c] ;  /* 0x0000df00ff017b82 */ /* 0x000ff00000000800 */
[----:B------:R-:W0:Y:S01]  /*0010*/  LDC.64 R2, c[0x0][0x380] ;  /* 0x0000e000ff027b82 */ /* 0x000e220000000a00 */
[----:B------:R-:W0:Y:S01]  /*0020*/  LDCU.64 UR4, c[0x0][0x358] ;  /* 0x00006b00ff0477ac */ /* 0x000e220008000a00 */
[----:B------:R-:W-:-:S05]  /*0030*/  HFMA2 R5, -RZ, RZ, 0, 2.98023223876953125e-07 ;  /* 0x00000005ff057431 */ /* 0x000fca00000001ff */
[----:B0-----:R-:W-:Y:S01]  /*0040*/  STG.E desc[UR4][R2.64], R5 ;  /* 0x0000000502007986 */ /* 0x001fe2000c101904 */
[----:B------:R-:W-:Y:S05]  /*0050*/  EXIT ;  /* 0x000000000000794d */ /* 0x000fea0003800000 */
.L_x_0:
[----:B------:R-:W-:-:S00]  /*0060*/  BRA `(.L_x_0) ;  /* 0xfffffffc00fc7947 */ /* 0x000fc0000383ffff */
[----:B------:R-:W-:-:S00]  /*0070*/  NOP ;  /* 0x0000000000007918 */ /* 0x000fc00000000000 */
        /* <DEDUP_REMOVED lines=8> */
.L_x_1:


//--------------------- .nv.shared.reserved.0     --------------------------
	.section	.nv.shared.reserved.0,"aw",@nobits
	.weak		__nv_reservedSMEM_offset_0_alias
	.size		__nv_reservedSMEM_offset_0_alias, 0, 64
	.other		__nv_reservedSMEM_offset_0_alias,@"STO_CUDA_RESERVED_SHARED STV_DEFAULT"
__nv_reservedSMEM_offset_0_alias:
	.zero		0
	.zero		64


//--------------------- .nv.constant0._Z7kernel2Pi --------------------------
	.section	.nv.constant0._Z7kernel2Pi,"a",@progbits
	.sectionflags	@""
	.align	4
.nv.constant0._Z7kernel2Pi:
	.zero		904


//--------------------- SYMBOLS --------------------------

	.type		.nv.reservedSmem.offset0,@object
	.size		.nv.reservedSmem.offset0,0x4
